//
// Generated by NVIDIA NVVM Compiler
//
// Compiler Build ID: CL-36424714
// Cuda compilation tools, release 13.0, V13.0.88
// Based on NVVM 20.0.0
//

.version 9.0
.target sm_100
.address_size 64

	// .globl	_Z7matprodPfS_S_i

.visible .entry _Z7matprodPfS_S_i(
	.param .u64 .ptr .align 1 _Z7matprodPfS_S_i_param_0,
	.param .u64 .ptr .align 1 _Z7matprodPfS_S_i_param_1,
	.param .u64 .ptr .align 1 _Z7matprodPfS_S_i_param_2,
	.param .u32 _Z7matprodPfS_S_i_param_3
)
{
	.reg .pred 	%p<2>;
	.reg .b32 	%r<13>;
	.reg .b64 	%rd<5>;

	ld.param.u64 	%rd1, [_Z7matprodPfS_S_i_param_2];
	ld.param.u32 	%r3, [_Z7matprodPfS_S_i_param_3];
	mov.u32 	%r4, %ntid.y;
	mov.u32 	%r5, %ctaid.y;
	mov.u32 	%r6, %tid.y;
	mad.lo.s32 	%r1, %r4, %r5, %r6;
	mov.u32 	%r7, %ntid.x;
	mov.u32 	%r8, %ctaid.x;
	mov.u32 	%r9, %tid.x;
	mad.lo.s32 	%r2, %r7, %r8, %r9;
	max.s32 	%r10, %r1, %r2;
	setp.ge.s32 	%p1, %r10, %r3;
	@%p1 bra 	$L__BB0_2;
	cvta.to.global.u64 	%rd2, %rd1;
	mad.lo.s32 	%r11, %r3, %r1, %r2;
	mul.wide.s32 	%rd3, %r11, 4;
	add.s64 	%rd4, %rd2, %rd3;
	mov.b32 	%r12, 0;
	st.global.u32 	[%rd4], %r12;
$L__BB0_2:
	ret;

}


// ===== COMPILED SASS (sm_100) =====

	.target	sm_100

	.elftype	@"ET_EXEC"


//--------------------- .note.nv.tkinfo           --------------------------
	.section	.note.nv.tkinfo,"",@"SHT_NOTE"
	.sectionflags	@"SHF_NOTE_NV_TKINFO"
	.tkinfo
        /*0018*/ 	.word	0x00000002
        /*0030*/ 	.string	""
        /*0030*/ 	.string	"ptxas"
        /*0030*/ 	.string	"Cuda compilation tools, release 13.0, V13.0.88"
        /*0030*/ 	.string	"Build cuda_13.0.r13.0/compiler.36424714_0"
        /*0030*/ 	.string	"-arch sm_100 -m 64 "



//--------------------- .note.nv.cuinfo           --------------------------
	.section	.note.nv.cuinfo,"",@"SHT_NOTE"
	.sectionflags	@"SHF_NOTE_NV_CUINFO"
        /*0018*/ 	.short	0x0002
        /*001a*/ 	.short	0x0064
        /*001c*/ 	.short	0x0082
	.zero		2


//--------------------- .nv.info                  --------------------------
	.section	.nv.info,"",@"SHT_CUDA_INFO"
	.align	4


	//----- nvinfo : EIATTR_REGCOUNT
	.align		4
        /*0000*/ 	.byte	0x04, 0x2f
        /*0002*/ 	.short	(.L_1 - .L_0)
	.align		4
.L_0:
        /*0004*/ 	.word	index@(_Z7matprodPfS_S_i)
        /*0008*/ 	.word	0x00000008


	//----- nvinfo : EIATTR_FRAME_SIZE
	.align		4
.L_1:
        /*000c*/ 	.byte	0x04, 0x11
        /*000e*/ 	.short	(.L_3 - .L_2)
	.align		4
.L_2:
        /*0010*/ 	.word	index@(_Z7matprodPfS_S_i)
        /*0014*/ 	.word	0x00000000


	//----- nvinfo : EIATTR_MIN_STACK_SIZE
	.align		4
.L_3:
        /*0018*/ 	.byte	0x04, 0x12
        /*001a*/ 	.short	(.L_5 - .L_4)
	.align		4
.L_4:
        /*001c*/ 	.word	index@(_Z7matprodPfS_S_i)
        /*0020*/ 	.word	0x00000000
.L_5:


//--------------------- .nv.compat                --------------------------
	.section	.nv.compat,"",@"SHT_CUDA_COMPAT_INFO"
	.align	4
        /*0000*/ 	.byte	0x02, 0x09, 0x00, 0x00, 0x02, 0x02, 0x01, 0x00, 0x02, 0x05, 0x05, 0x00, 0x03, 0x07, 0x01, 0x01
        /*0010*/ 	.byte	0x02, 0x03, 0x00, 0x00, 0x02, 0x06, 0x01, 0x00, 0x04, 0x0b, 0x08, 0x00, 0x09, 0x00, 0x00, 0x00
        /*0020*/ 	.byte	0x00, 0x00, 0x00, 0x00


//--------------------- .nv.info._Z7matprodPfS_S_i --------------------------
	.section	.nv.info._Z7matprodPfS_S_i,"",@"SHT_CUDA_INFO"
	.sectionflags	@""
	.align	4


	//----- nvinfo : EIATTR_CUDA_API_VERSION
	.align		4
        /*0000*/ 	.byte	0x04, 0x37
        /*0002*/ 	.short	(.L_7 - .L_6)
.L_6:
        /*0004*/ 	.word	0x00000082


	//----- nvinfo : EIATTR_KPARAM_INFO
	.align		4
.L_7:
        /*0008*/ 	.byte	0x04, 0x17
        /*000a*/ 	.short	(.L_9 - .L_8)
.L_8:
        /*000c*/ 	.word	0x00000000
        /*0010*/ 	.short	0x0003
        /*0012*/ 	.short	0x0018
        /*0014*/ 	.byte	0x00, 0xf0, 0x11, 0x00


	//----- nvinfo : EIATTR_KPARAM_INFO
	.align		4
.L_9:
        /*0018*/ 	.byte	0x04, 0x17
        /*001a*/ 	.short	(.L_11 - .L_10)
.L_10:
        /*001c*/ 	.word	0x00000000
        /*0020*/ 	.short	0x0002
        /*0022*/ 	.short	0x0010
        /*0024*/ 	.byte	0x00, 0xf5, 0x21, 0x00


	//----- nvinfo : EIATTR_KPARAM_INFO
	.align		4
.L_11:
        /*0028*/ 	.byte	0x04, 0x17
        /*002a*/ 	.short	(.L_13 - .L_12)
.L_12:
        /*002c*/ 	.word	0x00000000
        /*0030*/ 	.short	0x0001
        /*0032*/ 	.short	0x0008
        /*0034*/ 	.byte	0x00, 0xf5, 0x21, 0x00


	//----- nvinfo : EIATTR_KPARAM_INFO
	.align		4
.L_13:
        /*0038*/ 	.byte	0x04, 0x17
        /*003a*/ 	.short	(.L_15 - .L_14)
.L_14:
        /*003c*/ 	.word	0x00000000
        /*0040*/ 	.short	0x0000
        /*0042*/ 	.short	0x0000
        /*0044*/ 	.byte	0x00, 0xf5, 0x21, 0x00


	//----- nvinfo : EIATTR_SPARSE_MMA_MASK
	.align		4
.L_15:
        /*0048*/ 	.byte	0x03, 0x50
        /*004a*/ 	.short	0x0000


	//----- nvinfo : EIATTR_MAXREG_COUNT
	.align		4
        /*004c*/ 	.byte	0x03, 0x1b
        /*004e*/ 	.short	0x00ff


	//----- nvinfo : EIATTR_MERCURY_ISA_VERSION
	.align		4
        /*0050*/ 	.byte	0x03, 0x5f
        /*0052*/ 	.short	0x0101


	//----- nvinfo : EIATTR_VRC_CTA_INIT_COUNT
	.align		4
        /*0054*/ 	.byte	0x02, 0x4a
	.zero		1
	.zero		1


	//----- nvinfo : EIATTR_EXIT_INSTR_OFFSETS
	.align		4
        /*0058*/ 	.byte	0x04, 0x1c
        /*005a*/ 	.short	(.L_17 - .L_16)


	//   ....[0]....
.L_16:
        /*005c*/ 	.word	0x000000c0


	//   ....[1]....
        /*0060*/ 	.word	0x00000120


	//----- nvinfo : EIATTR_CBANK_PARAM_SIZE
	.align		4
.L_17:
        /*0064*/ 	.byte	0x03, 0x19
        /*0066*/ 	.short	0x001c


	//----- nvinfo : EIATTR_PARAM_CBANK
	.align		4
        /*0068*/ 	.byte	0x04, 0x0a
        /*006a*/ 	.short	(.L_19 - .L_18)
	.align		4
.L_18:
        /*006c*/ 	.word	index@(.nv.constant0._Z7matprodPfS_S_i)
        /*0070*/ 	.short	0x0380
        /*0072*/ 	.short	0x001c


	//----- nvinfo : EIATTR_SW_WAR
	.align		4
.L_19:
        /*0074*/ 	.byte	0x04, 0x36
        /*0076*/ 	.short	(.L_21 - .L_20)
.L_20:
        /*0078*/ 	.word	0x00000008
.L_21:


//--------------------- .nv.callgraph             --------------------------
	.section	.nv.callgraph,"",@"SHT_CUDA_CALLGRAPH"
	.align	4
	.sectionentsize	8
	.align		4
        /*0000*/ 	.word	0x00000000
	.align		4
        /*0004*/ 	.word	0xffffffff
	.align		4
        /*0008*/ 	.word	0x00000000
	.align		4
        /*000c*/ 	.word	0xfffffffe
	.align		4
        /*0010*/ 	.word	0x00000000
	.align		4
        /*0014*/ 	.word	0xfffffffd
	.align		4
        /*0018*/ 	.word	0x00000000
	.align		4
        /*001c*/ 	.word	0xfffffffc


//--------------------- .text._Z7matprodPfS_S_i   --------------------------
	.section	.text._Z7matprodPfS_S_i,"ax",@progbits
	.align	128
        .global         _Z7matprodPfS_S_i
        .type           _Z7matprodPfS_S_i,@function
        .size           _Z7matprodPfS_S_i,(.L_x_1 - _Z7matprodPfS_S_i)
        .other          _Z7matprodPfS_S_i,@"STO_CUDA_ENTRY STV_DEFAULT"
_Z7matprodPfS_S_i:
.text._Z7matprodPfS_S_i:
[----:B------:R-:W-:Y:S01]  /*0000*/  LDC R1, c[0x0][0x37c] ;  /* 0x0000df00ff017b82 */ /* 0x000fe20000000800 */
[----:B------:R-:W0:Y:S01]  /*0010*/  S2R R0, SR_CTAID.Y ;  /* 0x0000000000007919 */ /* 0x000e220000002600 */
[----:B------:R-:W0:Y:S01]  /*0020*/  LDCU UR4, c[0x0][0x364] ;  /* 0x00006c80ff0477ac */ /* 0x000e220008000800 */
[----:B------:R-:W0:Y:S01]  /*0030*/  S2R R3, SR_TID.Y ;  /* 0x0000000000037919 */ /* 0x000e220000002200 */
[----:B------:R-:W1:Y:S01]  /*0040*/  LDCU UR5, c[0x0][0x360] ;  /* 0x00006c00ff0577ac */ /* 0x000e620008000800 */
[----:B------:R-:W1:Y:S01]  /*0050*/  S2R R5, SR_CTAID.X ;  /* 0x0000000000057919 */ /* 0x000e620000002500 */
[----:B------:R-:W2:Y:S01]  /*0060*/  LDCU UR6, c[0x0][0x398] ;  /* 0x00007300ff0677ac */ /* 0x000ea20008000800 */
[----:B------:R-:W1:Y:S01]  /*0070*/  S2R R2, SR_TID.X ;  /* 0x0000000000027919 */ /* 0x000e620000002100 */
[----:B0-----:R-:W-:Y:S02]  /*0080*/  IMAD R0, R0, UR4, R3 ;  /* 0x0000000400007c24 */ /* 0x001fe4000f8e0203 */
[----:B-1----:R-:W-:-:S05]  /*0090*/  IMAD R5, R5, UR5, R2 ;  /* 0x0000000505057c24 */ /* 0x002fca000f8e0202 */
[----:B------:R-:W-:-:S04]  /*00a0*/  VIMNMX R2, PT, PT, R0, R5, !PT ;  /* 0x0000000500027248 */ /* 0x000fc80007fe0100 */
[----:B--2---:R-:W-:-:S13]  /*00b0*/  ISETP.GE.AND P0, PT, R2, UR6, PT ;  /* 0x0000000602007c0c */ /* 0x004fda000bf06270 */
[----:B------:R-:W-:Y:S05]  /*00c0*/  @P0 EXIT ;  /* 0x000000000000094d */ /* 0x000fea0003800000 */
[----:B------:R-:W0:Y:S01]  /*00d0*/  LDC.64 R2, c[0x0][0x390] ;  /* 0x0000e400ff027b82 */ /* 0x000e220000000a00 */
[----:B------:R-:W1:Y:S01]  /*00e0*/  LDCU.64 UR4, c[0x0][0x358] ;  /* 0x00006b00ff0477ac */ /* 0x000e620008000a00 */
[----:B------:R-:W-:-:S04]  /*00f0*/  IMAD R5, R0, UR6, R5 ;  /* 0x0000000600057c24 */ /* 0x000fc8000f8e0205 */
[----:B0-----:R-:W-:-:S05]  /*0100*/  IMAD.WIDE R2, R5, 0x4, R2 ;  /* 0x0000000405027825 */ /* 0x001fca00078e0202 */
[----:B-1----:R-:W-:Y:S01]  /*0110*/  STG.E desc[UR4][R2.64], RZ ;  /* 0x000000ff02007986 */ /* 0x002fe2000c101904 */
[----:B------:R-:W-:Y:S05]  /*0120*/  EXIT ;  /* 0x000000000000794d */ /* 0x000fea0003800000 */
.L_x_0:
[----:B------:R-:W-:-:S00]  /*0130*/  BRA `(.L_x_0) ;  /* 0xfffffffc00fc7947 */ /* 0x000fc0000383ffff */
[----:B------:R-:W-:-:S00]  /*0140*/  NOP ;  /* 0x0000000000007918 */ /* 0x000fc00000000000 */
        /* <DEDUP_REMOVED lines=11> */
.L_x_1:


//--------------------- .nv.shared.reserved.0     --------------------------
	.section	.nv.shared.reserved.0,"aw",@nobits
	.weak		__nv_reservedSMEM_offset_0_alias
	.size		__nv_reservedSMEM_offset_0_alias, 0, 64
	.other		__nv_reservedSMEM_offset_0_alias,@"STO_CUDA_RESERVED_SHARED STV_DEFAULT"
__nv_reservedSMEM_offset_0_alias:
	.zero		0
	.zero		64


//--------------------- .nv.constant0._Z7matprodPfS_S_i --------------------------
	.section	.nv.constant0._Z7matprodPfS_S_i,"a",@progbits
	.sectionflags	@""
	.align	4
.nv.constant0._Z7matprodPfS_S_i:
	.zero		924


//--------------------- SYMBOLS --------------------------

	.type		.nv.reservedSmem.offset0,@object
	.size		.nv.reservedSmem.offset0,0x4
